//
// Generated by NVIDIA NVVM Compiler
//
// Compiler Build ID: CL-36424714
// Cuda compilation tools, release 13.0, V13.0.88
// Based on NVVM 20.0.0
//

.version 9.0
.target sm_100
.address_size 64

	// .globl	_Z15spmv_csr_kerneliPKfPKiS2_S0_Pf

.visible .entry _Z15spmv_csr_kerneliPKfPKiS2_S0_Pf(
	.param .u32 _Z15spmv_csr_kerneliPKfPKiS2_S0_Pf_param_0,
	.param .u64 .ptr .align 1 _Z15spmv_csr_kerneliPKfPKiS2_S0_Pf_param_1,
	.param .u64 .ptr .align 1 _Z15spmv_csr_kerneliPKfPKiS2_S0_Pf_param_2,
	.param .u64 .ptr .align 1 _Z15spmv_csr_kerneliPKfPKiS2_S0_Pf_param_3,
	.param .u64 .ptr .align 1 _Z15spmv_csr_kerneliPKfPKiS2_S0_Pf_param_4,
	.param .u64 .ptr .align 1 _Z15spmv_csr_kerneliPKfPKiS2_S0_Pf_param_5
)
{
	.reg .pred 	%p<11>;
	.reg .b32 	%r<67>;
	.reg .b32 	%f<112>;
	.reg .b64 	%rd<87>;

	ld.param.u32 	%r23, [_Z15spmv_csr_kerneliPKfPKiS2_S0_Pf_param_0];
	ld.param.u64 	%rd8, [_Z15spmv_csr_kerneliPKfPKiS2_S0_Pf_param_1];
	ld.param.u64 	%rd9, [_Z15spmv_csr_kerneliPKfPKiS2_S0_Pf_param_2];
	ld.param.u64 	%rd6, [_Z15spmv_csr_kerneliPKfPKiS2_S0_Pf_param_3];
	ld.param.u64 	%rd10, [_Z15spmv_csr_kerneliPKfPKiS2_S0_Pf_param_4];
	ld.param.u64 	%rd7, [_Z15spmv_csr_kerneliPKfPKiS2_S0_Pf_param_5];
	cvta.to.global.u64 	%rd1, %rd10;
	cvta.to.global.u64 	%rd2, %rd9;
	cvta.to.global.u64 	%rd3, %rd8;
	mov.u32 	%r24, %ctaid.x;
	mov.u32 	%r25, %ntid.x;
	mov.u32 	%r26, %tid.x;
	mad.lo.s32 	%r1, %r24, %r25, %r26;
	setp.ge.s32 	%p1, %r1, %r23;
	@%p1 bra 	$L__BB0_15;
	cvta.to.global.u64 	%rd11, %rd6;
	mul.wide.s32 	%rd12, %r1, 4;
	add.s64 	%rd13, %rd11, %rd12;
	ld.global.u32 	%r62, [%rd13];
	ld.global.u32 	%r3, [%rd13+4];
	setp.ge.s32 	%p2, %r62, %r3;
	mov.f32 	%f111, 0f00000000;
	@%p2 bra 	$L__BB0_14;
	add.s32 	%r27, %r62, 1;
	max.s32 	%r28, %r3, %r27;
	sub.s32 	%r4, %r28, %r62;
	and.b32  	%r5, %r4, 15;
	sub.s32 	%r29, %r62, %r28;
	setp.gt.u32 	%p3, %r29, -16;
	mov.f32 	%f111, 0f00000000;
	@%p3 bra 	$L__BB0_5;
	and.b32  	%r30, %r4, -16;
	neg.s32 	%r60, %r30;
	add.s64 	%rd4, %rd3, 32;
	add.s64 	%rd5, %rd2, 32;
	mov.f32 	%f111, 0f00000000;
$L__BB0_4:
	.pragma "nounroll";
	mul.wide.s32 	%rd14, %r62, 4;
	add.s64 	%rd15, %rd4, %rd14;
	add.s64 	%rd16, %rd5, %rd14;
	ld.global.f32 	%f18, [%rd15+-32];
	ld.global.u32 	%r31, [%rd16+-32];
	mul.wide.s32 	%rd17, %r31, 4;
	add.s64 	%rd18, %rd1, %rd17;
	ld.global.f32 	%f19, [%rd18];
	fma.rn.f32 	%f20, %f18, %f19, %f111;
	ld.global.f32 	%f21, [%rd15+-28];
	ld.global.u32 	%r32, [%rd16+-28];
	mul.wide.s32 	%rd19, %r32, 4;
	add.s64 	%rd20, %rd1, %rd19;
	ld.global.f32 	%f22, [%rd20];
	fma.rn.f32 	%f23, %f21, %f22, %f20;
	ld.global.f32 	%f24, [%rd15+-24];
	ld.global.u32 	%r33, [%rd16+-24];
	mul.wide.s32 	%rd21, %r33, 4;
	add.s64 	%rd22, %rd1, %rd21;
	ld.global.f32 	%f25, [%rd22];
	fma.rn.f32 	%f26, %f24, %f25, %f23;
	ld.global.f32 	%f27, [%rd15+-20];
	ld.global.u32 	%r34, [%rd16+-20];
	mul.wide.s32 	%rd23, %r34, 4;
	add.s64 	%rd24, %rd1, %rd23;
	ld.global.f32 	%f28, [%rd24];
	fma.rn.f32 	%f29, %f27, %f28, %f26;
	ld.global.f32 	%f30, [%rd15+-16];
	ld.global.u32 	%r35, [%rd16+-16];
	mul.wide.s32 	%rd25, %r35, 4;
	add.s64 	%rd26, %rd1, %rd25;
	ld.global.f32 	%f31, [%rd26];
	fma.rn.f32 	%f32, %f30, %f31, %f29;
	ld.global.f32 	%f33, [%rd15+-12];
	ld.global.u32 	%r36, [%rd16+-12];
	mul.wide.s32 	%rd27, %r36, 4;
	add.s64 	%rd28, %rd1, %rd27;
	ld.global.f32 	%f34, [%rd28];
	fma.rn.f32 	%f35, %f33, %f34, %f32;
	ld.global.f32 	%f36, [%rd15+-8];
	ld.global.u32 	%r37, [%rd16+-8];
	mul.wide.s32 	%rd29, %r37, 4;
	add.s64 	%rd30, %rd1, %rd29;
	ld.global.f32 	%f37, [%rd30];
	fma.rn.f32 	%f38, %f36, %f37, %f35;
	ld.global.f32 	%f39, [%rd15+-4];
	ld.global.u32 	%r38, [%rd16+-4];
	mul.wide.s32 	%rd31, %r38, 4;
	add.s64 	%rd32, %rd1, %rd31;
	ld.global.f32 	%f40, [%rd32];
	fma.rn.f32 	%f41, %f39, %f40, %f38;
	ld.global.f32 	%f42, [%rd15];
	ld.global.u32 	%r39, [%rd16];
	mul.wide.s32 	%rd33, %r39, 4;
	add.s64 	%rd34, %rd1, %rd33;
	ld.global.f32 	%f43, [%rd34];
	fma.rn.f32 	%f44, %f42, %f43, %f41;
	ld.global.f32 	%f45, [%rd15+4];
	ld.global.u32 	%r40, [%rd16+4];
	mul.wide.s32 	%rd35, %r40, 4;
	add.s64 	%rd36, %rd1, %rd35;
	ld.global.f32 	%f46, [%rd36];
	fma.rn.f32 	%f47, %f45, %f46, %f44;
	ld.global.f32 	%f48, [%rd15+8];
	ld.global.u32 	%r41, [%rd16+8];
	mul.wide.s32 	%rd37, %r41, 4;
	add.s64 	%rd38, %rd1, %rd37;
	ld.global.f32 	%f49, [%rd38];
	fma.rn.f32 	%f50, %f48, %f49, %f47;
	ld.global.f32 	%f51, [%rd15+12];
	ld.global.u32 	%r42, [%rd16+12];
	mul.wide.s32 	%rd39, %r42, 4;
	add.s64 	%rd40, %rd1, %rd39;
	ld.global.f32 	%f52, [%rd40];
	fma.rn.f32 	%f53, %f51, %f52, %f50;
	ld.global.f32 	%f54, [%rd15+16];
	ld.global.u32 	%r43, [%rd16+16];
	mul.wide.s32 	%rd41, %r43, 4;
	add.s64 	%rd42, %rd1, %rd41;
	ld.global.f32 	%f55, [%rd42];
	fma.rn.f32 	%f56, %f54, %f55, %f53;
	ld.global.f32 	%f57, [%rd15+20];
	ld.global.u32 	%r44, [%rd16+20];
	mul.wide.s32 	%rd43, %r44, 4;
	add.s64 	%rd44, %rd1, %rd43;
	ld.global.f32 	%f58, [%rd44];
	fma.rn.f32 	%f59, %f57, %f58, %f56;
	ld.global.f32 	%f60, [%rd15+24];
	ld.global.u32 	%r45, [%rd16+24];
	mul.wide.s32 	%rd45, %r45, 4;
	add.s64 	%rd46, %rd1, %rd45;
	ld.global.f32 	%f61, [%rd46];
	fma.rn.f32 	%f62, %f60, %f61, %f59;
	ld.global.f32 	%f63, [%rd15+28];
	ld.global.u32 	%r46, [%rd16+28];
	mul.wide.s32 	%rd47, %r46, 4;
	add.s64 	%rd48, %rd1, %rd47;
	ld.global.f32 	%f64, [%rd48];
	fma.rn.f32 	%f111, %f63, %f64, %f62;
	add.s32 	%r62, %r62, 16;
	add.s32 	%r60, %r60, 16;
	setp.ne.s32 	%p4, %r60, 0;
	@%p4 bra 	$L__BB0_4;
$L__BB0_5:
	setp.eq.s32 	%p5, %r5, 0;
	@%p5 bra 	$L__BB0_14;
	and.b32  	%r12, %r4, 7;
	setp.lt.u32 	%p6, %r5, 8;
	@%p6 bra 	$L__BB0_8;
	mul.wide.s32 	%rd49, %r62, 4;
	add.s64 	%rd50, %rd3, %rd49;
	ld.global.f32 	%f66, [%rd50];
	add.s64 	%rd51, %rd2, %rd49;
	ld.global.u32 	%r47, [%rd51];
	mul.wide.s32 	%rd52, %r47, 4;
	add.s64 	%rd53, %rd1, %rd52;
	ld.global.f32 	%f67, [%rd53];
	fma.rn.f32 	%f68, %f66, %f67, %f111;
	ld.global.f32 	%f69, [%rd50+4];
	ld.global.u32 	%r48, [%rd51+4];
	mul.wide.s32 	%rd54, %r48, 4;
	add.s64 	%rd55, %rd1, %rd54;
	ld.global.f32 	%f70, [%rd55];
	fma.rn.f32 	%f71, %f69, %f70, %f68;
	ld.global.f32 	%f72, [%rd50+8];
	ld.global.u32 	%r49, [%rd51+8];
	mul.wide.s32 	%rd56, %r49, 4;
	add.s64 	%rd57, %rd1, %rd56;
	ld.global.f32 	%f73, [%rd57];
	fma.rn.f32 	%f74, %f72, %f73, %f71;
	ld.global.f32 	%f75, [%rd50+12];
	ld.global.u32 	%r50, [%rd51+12];
	mul.wide.s32 	%rd58, %r50, 4;
	add.s64 	%rd59, %rd1, %rd58;
	ld.global.f32 	%f76, [%rd59];
	fma.rn.f32 	%f77, %f75, %f76, %f74;
	ld.global.f32 	%f78, [%rd50+16];
	ld.global.u32 	%r51, [%rd51+16];
	mul.wide.s32 	%rd60, %r51, 4;
	add.s64 	%rd61, %rd1, %rd60;
	ld.global.f32 	%f79, [%rd61];
	fma.rn.f32 	%f80, %f78, %f79, %f77;
	ld.global.f32 	%f81, [%rd50+20];
	ld.global.u32 	%r52, [%rd51+20];
	mul.wide.s32 	%rd62, %r52, 4;
	add.s64 	%rd63, %rd1, %rd62;
	ld.global.f32 	%f82, [%rd63];
	fma.rn.f32 	%f83, %f81, %f82, %f80;
	ld.global.f32 	%f84, [%rd50+24];
	ld.global.u32 	%r53, [%rd51+24];
	mul.wide.s32 	%rd64, %r53, 4;
	add.s64 	%rd65, %rd1, %rd64;
	ld.global.f32 	%f85, [%rd65];
	fma.rn.f32 	%f86, %f84, %f85, %f83;
	ld.global.f32 	%f87, [%rd50+28];
	ld.global.u32 	%r54, [%rd51+28];
	mul.wide.s32 	%rd66, %r54, 4;
	add.s64 	%rd67, %rd1, %rd66;
	ld.global.f32 	%f88, [%rd67];
	fma.rn.f32 	%f111, %f87, %f88, %f86;
	add.s32 	%r62, %r62, 8;
$L__BB0_8:
	setp.eq.s32 	%p7, %r12, 0;
	@%p7 bra 	$L__BB0_14;
	and.b32  	%r15, %r4, 3;
	setp.lt.u32 	%p8, %r12, 4;
	@%p8 bra 	$L__BB0_11;
	mul.wide.s32 	%rd68, %r62, 4;
	add.s64 	%rd69, %rd3, %rd68;
	ld.global.f32 	%f90, [%rd69];
	add.s64 	%rd70, %rd2, %rd68;
	ld.global.u32 	%r55, [%rd70];
	mul.wide.s32 	%rd71, %r55, 4;
	add.s64 	%rd72, %rd1, %rd71;
	ld.global.f32 	%f91, [%rd72];
	fma.rn.f32 	%f92, %f90, %f91, %f111;
	ld.global.f32 	%f93, [%rd69+4];
	ld.global.u32 	%r56, [%rd70+4];
	mul.wide.s32 	%rd73, %r56, 4;
	add.s64 	%rd74, %rd1, %rd73;
	ld.global.f32 	%f94, [%rd74];
	fma.rn.f32 	%f95, %f93, %f94, %f92;
	ld.global.f32 	%f96, [%rd69+8];
	ld.global.u32 	%r57, [%rd70+8];
	mul.wide.s32 	%rd75, %r57, 4;
	add.s64 	%rd76, %rd1, %rd75;
	ld.global.f32 	%f97, [%rd76];
	fma.rn.f32 	%f98, %f96, %f97, %f95;
	ld.global.f32 	%f99, [%rd69+12];
	ld.global.u32 	%r58, [%rd70+12];
	mul.wide.s32 	%rd77, %r58, 4;
	add.s64 	%rd78, %rd1, %rd77;
	ld.global.f32 	%f100, [%rd78];
	fma.rn.f32 	%f111, %f99, %f100, %f98;
	add.s32 	%r62, %r62, 4;
$L__BB0_11:
	setp.eq.s32 	%p9, %r15, 0;
	@%p9 bra 	$L__BB0_14;
	neg.s32 	%r65, %r15;
$L__BB0_13:
	.pragma "nounroll";
	mul.wide.s32 	%rd79, %r62, 4;
	add.s64 	%rd80, %rd2, %rd79;
	add.s64 	%rd81, %rd3, %rd79;
	ld.global.f32 	%f101, [%rd81];
	ld.global.u32 	%r59, [%rd80];
	mul.wide.s32 	%rd82, %r59, 4;
	add.s64 	%rd83, %rd1, %rd82;
	ld.global.f32 	%f102, [%rd83];
	fma.rn.f32 	%f111, %f101, %f102, %f111;
	add.s32 	%r62, %r62, 1;
	add.s32 	%r65, %r65, 1;
	setp.ne.s32 	%p10, %r65, 0;
	@%p10 bra 	$L__BB0_13;
$L__BB0_14:
	cvta.to.global.u64 	%rd84, %rd7;
	add.s64 	%rd86, %rd84, %rd12;
	st.global.f32 	[%rd86], %f111;
$L__BB0_15:
	ret;

}


// ===== COMPILED SASS (sm_100) =====

	.target	sm_100

	.elftype	@"ET_EXEC"


//--------------------- .note.nv.tkinfo           --------------------------
	.section	.note.nv.tkinfo,"",@"SHT_NOTE"
	.sectionflags	@"SHF_NOTE_NV_TKINFO"
	.tkinfo
        /*0018*/ 	.word	0x00000002
        /*0030*/ 	.string	""
        /*0030*/ 	.string	"ptxas"
        /*0030*/ 	.string	"Cuda compilation tools, release 13.0, V13.0.88"
        /*0030*/ 	.string	"Build cuda_13.0.r13.0/compiler.36424714_0"
        /*0030*/ 	.string	"-arch sm_100 -m 64 "



//--------------------- .note.nv.cuinfo           --------------------------
	.section	.note.nv.cuinfo,"",@"SHT_NOTE"
	.sectionflags	@"SHF_NOTE_NV_CUINFO"
        /*0018*/ 	.short	0x0002
        /*001a*/ 	.short	0x0064
        /*001c*/ 	.short	0x0082
	.zero		2


//--------------------- .nv.info                  --------------------------
	.section	.nv.info,"",@"SHT_CUDA_INFO"
	.align	4


	//----- nvinfo : EIATTR_REGCOUNT
	.align		4
        /*0000*/ 	.byte	0x04, 0x2f
        /*0002*/ 	.short	(.L_1 - .L_0)
	.align		4
.L_0:
        /*0004*/ 	.word	index@(_Z15spmv_csr_kerneliPKfPKiS2_S0_Pf)
        /*0008*/ 	.word	0x00000020


	//----- nvinfo : EIATTR_FRAME_SIZE
	.align		4
.L_1:
        /*000c*/ 	.byte	0x04, 0x11
        /*000e*/ 	.short	(.L_3 - .L_2)
	.align		4
.L_2:
        /*0010*/ 	.word	index@(_Z15spmv_csr_kerneliPKfPKiS2_S0_Pf)
        /*0014*/ 	.word	0x00000000


	//----- nvinfo : EIATTR_MIN_STACK_SIZE
	.align		4
.L_3:
        /*0018*/ 	.byte	0x04, 0x12
        /*001a*/ 	.short	(.L_5 - .L_4)
	.align		4
.L_4:
        /*001c*/ 	.word	index@(_Z15spmv_csr_kerneliPKfPKiS2_S0_Pf)
        /*0020*/ 	.word	0x00000000
.L_5:


//--------------------- .nv.compat                --------------------------
	.section	.nv.compat,"",@"SHT_CUDA_COMPAT_INFO"
	.align	4
        /*0000*/ 	.byte	0x02, 0x09, 0x00, 0x00, 0x02, 0x02, 0x01, 0x00, 0x02, 0x05, 0x05, 0x00, 0x03, 0x07, 0x01, 0x01
        /*0010*/ 	.byte	0x02, 0x03, 0x00, 0x00, 0x02, 0x06, 0x01, 0x00, 0x04, 0x0b, 0x08, 0x00, 0x09, 0x00, 0x00, 0x00
        /*0020*/ 	.byte	0x00, 0x00, 0x00, 0x00


//--------------------- .nv.info._Z15spmv_csr_kerneliPKfPKiS2_S0_Pf --------------------------
	.section	.nv.info._Z15spmv_csr_kerneliPKfPKiS2_S0_Pf,"",@"SHT_CUDA_INFO"
	.sectionflags	@""
	.align	4


	//----- nvinfo : EIATTR_CUDA_API_VERSION
	.align		4
        /*0000*/ 	.byte	0x04, 0x37
        /*0002*/ 	.short	(.L_7 - .L_6)
.L_6:
        /*0004*/ 	.word	0x00000082


	//----- nvinfo : EIATTR_KPARAM_INFO
	.align		4
.L_7:
        /*0008*/ 	.byte	0x04, 0x17
        /*000a*/ 	.short	(.L_9 - .L_8)
.L_8:
        /*000c*/ 	.word	0x00000000
        /*0010*/ 	.short	0x0005
        /*0012*/ 	.short	0x0028
        /*0014*/ 	.byte	0x00, 0xf5, 0x21, 0x00


	//----- nvinfo : EIATTR_KPARAM_INFO
	.align		4
.L_9:
        /*0018*/ 	.byte	0x04, 0x17
        /*001a*/ 	.short	(.L_11 - .L_10)
.L_10:
        /*001c*/ 	.word	0x00000000
        /*0020*/ 	.short	0x0004
        /*0022*/ 	.short	0x0020
        /*0024*/ 	.byte	0x00, 0xf5, 0x21, 0x00


	//----- nvinfo : EIATTR_KPARAM_INFO
	.align		4
.L_11:
        /*0028*/ 	.byte	0x04, 0x17
        /*002a*/ 	.short	(.L_13 - .L_12)
.L_12:
        /*002c*/ 	.word	0x00000000
        /*0030*/ 	.short	0x0003
        /*0032*/ 	.short	0x0018
        /*0034*/ 	.byte	0x00, 0xf5, 0x21, 0x00


	//----- nvinfo : EIATTR_KPARAM_INFO
	.align		4
.L_13:
        /*0038*/ 	.byte	0x04, 0x17
        /*003a*/ 	.short	(.L_15 - .L_14)
.L_14:
        /*003c*/ 	.word	0x00000000
        /*0040*/ 	.short	0x0002
        /*0042*/ 	.short	0x0010
        /*0044*/ 	.byte	0x00, 0xf5, 0x21, 0x00


	//----- nvinfo : EIATTR_KPARAM_INFO
	.align		4
.L_15:
        /*0048*/ 	.byte	0x04, 0x17
        /*004a*/ 	.short	(.L_17 - .L_16)
.L_16:
        /*004c*/ 	.word	0x00000000
        /*0050*/ 	.short	0x0001
        /*0052*/ 	.short	0x0008
        /*0054*/ 	.byte	0x00, 0xf5, 0x21, 0x00


	//----- nvinfo : EIATTR_KPARAM_INFO
	.align		4
.L_17:
        /*0058*/ 	.byte	0x04, 0x17
        /*005a*/ 	.short	(.L_19 - .L_18)
.L_18:
        /*005c*/ 	.word	0x00000000
        /*0060*/ 	.short	0x0000
        /*0062*/ 	.short	0x0000
        /*0064*/ 	.byte	0x00, 0xf0, 0x11, 0x00


	//----- nvinfo : EIATTR_SPARSE_MMA_MASK
	.align		4
.L_19:
        /*0068*/ 	.byte	0x03, 0x50
        /*006a*/ 	.short	0x0000


	//----- nvinfo : EIATTR_MAXREG_COUNT
	.align		4
        /*006c*/ 	.byte	0x03, 0x1b
        /*006e*/ 	.short	0x00ff


	//----- nvinfo : EIATTR_MERCURY_ISA_VERSION
	.align		4
        /*0070*/ 	.byte	0x03, 0x5f
        /*0072*/ 	.short	0x0101


	//----- nvinfo : EIATTR_VRC_CTA_INIT_COUNT
	.align		4
        /*0074*/ 	.byte	0x02, 0x4a
	.zero		1
	.zero		1


	//----- nvinfo : EIATTR_EXIT_INSTR_OFFSETS
	.align		4
        /*0078*/ 	.byte	0x04, 0x1c
        /*007a*/ 	.short	(.L_21 - .L_20)


	//   ....[0]....
.L_20:
        /*007c*/ 	.word	0x00000070


	//   ....[1]....
        /*0080*/ 	.word	0x00000e60


	//----- nvinfo : EIATTR_CRS_STACK_SIZE
	.align		4
.L_21:
        /*0084*/ 	.byte	0x04, 0x1e
        /*0086*/ 	.short	(.L_23 - .L_22)
.L_22:
        /*0088*/ 	.word	0x00000000


	//----- nvinfo : EIATTR_CBANK_PARAM_SIZE
	.align		4
.L_23:
        /*008c*/ 	.byte	0x03, 0x19
        /*008e*/ 	.short	0x0030


	//----- nvinfo : EIATTR_PARAM_CBANK
	.align		4
        /*0090*/ 	.byte	0x04, 0x0a
        /*0092*/ 	.short	(.L_25 - .L_24)
	.align		4
.L_24:
        /*0094*/ 	.word	index@(.nv.constant0._Z15spmv_csr_kerneliPKfPKiS2_S0_Pf)
        /*0098*/ 	.short	0x0380
        /*009a*/ 	.short	0x0030


	//----- nvinfo : EIATTR_SW_WAR
	.align		4
.L_25:
        /*009c*/ 	.byte	0x04, 0x36
        /*009e*/ 	.short	(.L_27 - .L_26)
.L_26:
        /*00a0*/ 	.word	0x00000008
.L_27:


//--------------------- .nv.callgraph             --------------------------
	.section	.nv.callgraph,"",@"SHT_CUDA_CALLGRAPH"
	.align	4
	.sectionentsize	8
	.align		4
        /*0000*/ 	.word	0x00000000
	.align		4
        /*0004*/ 	.word	0xffffffff
	.align		4
        /*0008*/ 	.word	0x00000000
	.align		4
        /*000c*/ 	.word	0xfffffffe
	.align		4
        /*0010*/ 	.word	0x00000000
	.align		4
        /*0014*/ 	.word	0xfffffffd
	.align		4
        /*0018*/ 	.word	0x00000000
	.align		4
        /*001c*/ 	.word	0xfffffffc


//--------------------- .text._Z15spmv_csr_kerneliPKfPKiS2_S0_Pf --------------------------
	.section	.text._Z15spmv_csr_kerneliPKfPKiS2_S0_Pf,"ax",@progbits
	.align	128
        .global         _Z15spmv_csr_kerneliPKfPKiS2_S0_Pf
        .type           _Z15spmv_csr_kerneliPKfPKiS2_S0_Pf,@function
        .size           _Z15spmv_csr_kerneliPKfPKiS2_S0_Pf,(.L_x_11 - _Z15spmv_csr_kerneliPKfPKiS2_S0_Pf)
        .other          _Z15spmv_csr_kerneliPKfPKiS2_S0_Pf,@"STO_CUDA_ENTRY STV_DEFAULT"
_Z15spmv_csr_kerneliPKfPKiS2_S0_Pf:
.text._Z15spmv_csr_kerneliPKfPKiS2_S0_Pf:
[----:B------:R-:W-:Y:S01]  /*0000*/  LDC R1, c[0x0][0x37c] ;  /* 0x0000df00ff017b82 */ /* 0x000fe20000000800 */
[----:B------:R-:W0:Y:S07]  /*0010*/  S2R R3, SR_TID.X ;  /* 0x0000000000037919 */ /* 0x000e2e0000002100 */
[----:B------:R-:W0:Y:S01]  /*0020*/  S2UR UR4, SR_CTAID.X ;  /* 0x00000000000479c3 */ /* 0x000e220000002500 */
[----:B------:R-:W1:Y:S07]  /*0030*/  LDCU UR5, c[0x0][0x380] ;  /* 0x00007000ff0577ac */ /* 0x000e6e0008000800 */
[----:B------:R-:W0:Y:S02]  /*0040*/  LDC R0, c[0x0][0x360] ;  /* 0x0000d800ff007b82 */ /* 0x000e240000000800 */
[----:B0-----:R-:W-:-:S05]  /*0050*/  IMAD R0, R0, UR4, R3 ;  /* 0x0000000400007c24 */ /* 0x001fca000f8e0203 */
[----:B-1----:R-:W-:-:S13]  /*0060*/  ISETP.GE.AND P0, PT, R0, UR5, PT ;  /* 0x0000000500007c0c */ /* 0x002fda000bf06270 */
[----:B------:R-:W-:Y:S05]  /*0070*/  @P0 EXIT ;  /* 0x000000000000094d */ /* 0x000fea0003800000 */
[----:B------:R-:W0:Y:S01]  /*0080*/  LDC.64 R2, c[0x0][0x398] ;  /* 0x0000e600ff027b82 */ /* 0x000e220000000a00 */
[----:B------:R-:W1:Y:S01]  /*0090*/  LDCU.64 UR4, c[0x0][0x358] ;  /* 0x00006b00ff0477ac */ /* 0x000e620008000a00 */
[----:B0-----:R-:W-:-:S05]  /*00a0*/  IMAD.WIDE R2, R0, 0x4, R2 ;  /* 0x0000000400027825 */ /* 0x001fca00078e0202 */
[----:B-1----:R-:W2:Y:S04]  /*00b0*/  LDG.E R4, desc[UR4][R2.64] ;  /* 0x0000000402047981 */ /* 0x002ea8000c1e1900 */
[----:B------:R-:W2:Y:S01]  /*00c0*/  LDG.E R5, desc[UR4][R2.64+0x4] ;  /* 0x0000040402057981 */ /* 0x000ea2000c1e1900 */
[----:B------:R-:W-:Y:S01]  /*00d0*/  BSSY.RECONVERGENT B0, `(.L_x_0) ;  /* 0x00000d5000007945 */ /* 0x000fe20003800200 */
[----:B------:R-:W-:Y:S01]  /*00e0*/  HFMA2 R6, -RZ, RZ, 0, 0 ;  /* 0x00000000ff067431 */ /* 0x000fe200000001ff */
[----:B--2---:R-:W-:-:S13]  /*00f0*/  ISETP.GE.AND P0, PT, R4, R5, PT ;  /* 0x000000050400720c */ /* 0x004fda0003f06270 */
[----:B------:R-:W-:Y:S05]  /*0100*/  @P0 BRA `(.L_x_1) ;  /* 0x0000000c00440947 */ /* 0x000fea0003800000 */
[----:B------:R-:W-:Y:S01]  /*0110*/  MOV R3, R4 ;  /* 0x0000000400037202 */ /* 0x000fe20000000f00 */
[----:B------:R-:W-:Y:S01]  /*0120*/  BSSY.RECONVERGENT B1, `(.L_x_2) ;  /* 0x0000069000017945 */ /* 0x000fe20003800200 */
[----:B------:R-:W-:Y:S02]  /*0130*/  MOV R6, RZ ;  /* 0x000000ff00067202 */ /* 0x000fe40000000f00 */
[----:B------:R-:W-:-:S04]  /*0140*/  VIADDMNMX R2, R3, 0x1, R5, !PT ;  /* 0x0000000103027846 */ /* 0x000fc80007800105 */
[CC--:B------:R-:W-:Y:S02]  /*0150*/  IADD3 R4, PT, PT, -R3.reuse, R2.reuse, RZ ;  /* 0x0000000203047210 */ /* 0x0c0fe40007ffe1ff */
[----:B------:R-:W-:Y:S02]  /*0160*/  IADD3 R2, PT, PT, R3, -R2, RZ ;  /* 0x8000000203027210 */ /* 0x000fe40007ffe0ff */
[----:B------:R-:W-:Y:S02]  /*0170*/  LOP3.LUT R5, R4, 0xf, RZ, 0xc0, !PT ;  /* 0x0000000f04057812 */ /* 0x000fe400078ec0ff */
[----:B------:R-:W-:Y:S02]  /*0180*/  ISETP.GT.U32.AND P1, PT, R2, -0x10, PT ;  /* 0xfffffff00200780c */ /* 0x000fe40003f24070 */
[----:B------:R-:W-:-:S11]  /*0190*/  ISETP.NE.AND P0, PT, R5, RZ, PT ;  /* 0x000000ff0500720c */ /* 0x000fd60003f05270 */
[----:B------:R-:W-:Y:S05]  /*01a0*/  @P1 BRA `(.L_x_3) ;  /* 0x0000000400801947 */ /* 0x000fea0003800000 */
[----:B------:R-:W0:Y:S01]  /*01b0*/  LDC.64 R12, c[0x0][0x388] ;  /* 0x0000e200ff0c7b82 */ /* 0x000e220000000a00 */
[----:B------:R-:W-:Y:S02]  /*01c0*/  LOP3.LUT R2, R4, 0xfffffff0, RZ, 0xc0, !PT ;  /* 0xfffffff004027812 */ /* 0x000fe400078ec0ff */
[----:B------:R-:W-:Y:S02]  /*01d0*/  MOV R6, RZ ;  /* 0x000000ff00067202 */ /* 0x000fe40000000f00 */
[----:B------:R-:W-:-:S03]  /*01e0*/  IADD3 R2, PT, PT, -R2, RZ, RZ ;  /* 0x000000ff02027210 */ /* 0x000fc60007ffe1ff */
[----:B------:R-:W1:Y:S01]  /*01f0*/  LDC.64 R14, c[0x0][0x390] ;  /* 0x0000e400ff0e7b82 */ /* 0x000e620000000a00 */
[----:B0-----:R-:W-:-:S04]  /*0200*/  IADD3 R12, P1, PT, R12, 0x20, RZ ;  /* 0x000000200c0c7810 */ /* 0x001fc80007f3e0ff */
[----:B------:R-:W-:Y:S02]  /*0210*/  IADD3.X R13, PT, PT, RZ, R13, RZ, P1, !PT ;  /* 0x0000000dff0d7210 */ /* 0x000fe40000ffe4ff */
[----:B-1----:R-:W-:-:S04]  /*0220*/  IADD3 R14, P2, PT, R14, 0x20, RZ ;  /* 0x000000200e0e7810 */ /* 0x002fc80007f5e0ff */
[----:B------:R-:W-:-:S09]  /*0230*/  IADD3.X R15, PT, PT, RZ, R15, RZ, P2, !PT ;  /* 0x0000000fff0f7210 */ /* 0x000fd200017fe4ff */
.L_x_4:
[C---:B------:R-:W-:Y:S01]  /*0240*/  IMAD.WIDE R20, R3.reuse, 0x4, R14 ;  /* 0x0000000403147825 */ /* 0x040fe200078e020e */
[----:B------:R-:W0:Y:S04]  /*0250*/  LDC.64 R16, c[0x0][0x3a0] ;  /* 0x0000e800ff107b82 */ /* 0x000e280000000a00 */
[----:B------:R-:W0:Y:S04]  /*0260*/  LDG.E R11, desc[UR4][R20.64+-0x20] ;  /* 0xffffe004140b7981 */ /* 0x000e28000c1e1900 */
[----:B------:R-:W2:Y:S04]  /*0270*/  LDG.E R23, desc[UR4][R20.64+-0x1c] ;  /* 0xffffe40414177981 */ /* 0x000ea8000c1e1900 */
[----:B------:R-:W3:Y:S01]  /*0280*/  LDG.E R9, desc[UR4][R20.64+-0x18] ;  /* 0xffffe80414097981 */ /* 0x000ee2000c1e1900 */
[----:B------:R-:W-:-:S03]  /*0290*/  IMAD.WIDE R26, R3, 0x4, R12 ;  /* 0x00000004031a7825 */ /* 0x000fc600078e020c */
[----:B------:R-:W4:Y:S04]  /*02a0*/  LDG.E R25, desc[UR4][R20.64+-0x14] ;  /* 0xffffec0414197981 */ /* 0x000f28000c1e1900 */
[----:B------:R-:W5:Y:S04]  /*02b0*/  LDG.E R19, desc[UR4][R26.64+-0x20] ;  /* 0xffffe0041a137981 */ /* 0x000f68000c1e1900 */
[----:B------:R-:W5:Y:S04]  /*02c0*/  LDG.E R18, desc[UR4][R26.64+-0x1c] ;  /* 0xffffe4041a127981 */ /* 0x000f68000c1e1900 */
[----:B------:R-:W5:Y:S01]  /*02d0*/  LDG.E R29, desc[UR4][R20.64+-0x10] ;  /* 0xfffff004141d7981 */ /* 0x000f62000c1e1900 */
[----:B0-----:R-:W-:-:S06]  /*02e0*/  IMAD.WIDE R10, R11, 0x4, R16 ;  /* 0x000000040b0a7825 */ /* 0x001fcc00078e0210 */
[----:B------:R-:W5:Y:S01]  /*02f0*/  LDG.E R10, desc[UR4][R10.64] ;  /* 0x000000040a0a7981 */ /* 0x000f62000c1e1900 */
[----:B--2---:R-:W-:-:S05]  /*0300*/  IMAD.WIDE R22, R23, 0x4, R16 ;  /* 0x0000000417167825 */ /* 0x004fca00078e0210 */
[----:B------:R-:W2:Y:S01]  /*0310*/  LDG.E R7, desc[UR4][R22.64] ;  /* 0x0000000416077981 */ /* 0x000ea2000c1e1900 */
[----:B---3--:R-:W-:-:S03]  /*0320*/  IMAD.WIDE R8, R9, 0x4, R16 ;  /* 0x0000000409087825 */ /* 0x008fc600078e0210 */
[----:B------:R-:W3:Y:S01]  /*0330*/  LDG.E R11, desc[UR4][R26.64+-0x18] ;  /* 0xffffe8041a0b7981 */ /* 0x000ee2000c1e1900 */
[----:B----4-:R-:W-:-:S03]  /*0340*/  IMAD.WIDE R24, R25, 0x4, R16 ;  /* 0x0000000419187825 */ /* 0x010fc600078e0210 */
[----:B------:R-:W3:Y:S04]  /*0350*/  LDG.E R8, desc[UR4][R8.64] ;  /* 0x0000000408087981 */ /* 0x000ee8000c1e1900 */
[----:B------:R-:W4:Y:S04]  /*0360*/  LDG.E R23, desc[UR4][R20.64+-0xc] ;  /* 0xfffff40414177981 */ /* 0x000f28000c1e1900 */
[----:B------:R-:W4:Y:S01]  /*0370*/  LDG.E R9, desc[UR4][R20.64+-0x8] ;  /* 0xfffff80414097981 */ /* 0x000f22000c1e1900 */
[----:B-----5:R-:W-:-:S03]  /*0380*/  FFMA R28, R19, R10, R6 ;  /* 0x0000000a131c7223 */ /* 0x020fc60000000006 */
[----:B------:R-:W5:Y:S04]  /*0390*/  LDG.E R6, desc[UR4][R24.64] ;  /* 0x0000000418067981 */ /* 0x000f68000c1e1900 */
[----:B------:R-:W5:Y:S01]  /*03a0*/  LDG.E R19, desc[UR4][R26.64+-0x14] ;  /* 0xffffec041a137981 */ /* 0x000f62000c1e1900 */
[----:B--2---:R-:W-:Y:S01]  /*03b0*/  FFMA R22, R18, R7, R28 ;  /* 0x0000000712167223 */ /* 0x004fe2000000001c */
[----:B------:R-:W-:Y:S02]  /*03c0*/  IMAD.WIDE R28, R29, 0x4, R16 ;  /* 0x000000041d1c7825 */ /* 0x000fe400078e0210 */
[----:B------:R-:W2:Y:S04]  /*03d0*/  LDG.E R10, desc[UR4][R20.64+-0x4] ;  /* 0xfffffc04140a7981 */ /* 0x000ea8000c1e1900 */
[----:B------:R-:W2:Y:S04]  /*03e0*/  LDG.E R29, desc[UR4][R28.64] ;  /* 0x000000041c1d7981 */ /* 0x000ea8000c1e1900 */
[----:B------:R-:W2:Y:S04]  /*03f0*/  LDG.E R18, desc[UR4][R26.64+-0x10] ;  /* 0xfffff0041a127981 */ /* 0x000ea8000c1e1900 */
[----:B------:R-:W2:Y:S01]  /*0400*/  LDG.E R7, desc[UR4][R20.64] ;  /* 0x0000000414077981 */ /* 0x000ea2000c1e1900 */
[----:B---3--:R-:W-:Y:S01]  /*0410*/  FFMA R8, R11, R8, R22 ;  /* 0x000000080b087223 */ /* 0x008fe20000000016 */
[----:B----4-:R-:W-:-:S02]  /*0420*/  IMAD.WIDE R22, R23, 0x4, R16 ;  /* 0x0000000417167825 */ /* 0x010fc400078e0210 */
[----:B------:R-:W3:Y:S04]  /*0430*/  LDG.E R11, desc[UR4][R20.64+0x4] ;  /* 0x00000404140b7981 */ /* 0x000ee8000c1e1900 */
[----:B------:R-:W4:Y:S04]  /*0440*/  LDG.E R23, desc[UR4][R22.64] ;  /* 0x0000000416177981 */ /* 0x000f28000c1e1900 */
[----:B------:R-:W4:Y:S04]  /*0450*/  LDG.E R25, desc[UR4][R26.64+-0xc] ;  /* 0xfffff4041a197981 */ /* 0x000f28000c1e1900 */
[----:B------:R-:W4:Y:S04]  /*0460*/  LDG.E R28, desc[UR4][R26.64+-0x8] ;  /* 0xfffff8041a1c7981 */ /* 0x000f28000c1e1900 */
[----:B------:R-:W4:Y:S04]  /*0470*/  LDG.E R22, desc[UR4][R20.64+0x8] ;  /* 0x0000080414167981 */ /* 0x000f28000c1e1900 */
[----:B------:R-:W4:Y:S01]  /*0480*/  LDG.E R24, desc[UR4][R26.64+0x4] ;  /* 0x000004041a187981 */ /* 0x000f22000c1e1900 */
[----:B-----5:R-:W-:Y:S01]  /*0490*/  FFMA R6, R19, R6, R8 ;  /* 0x0000000613067223 */ /* 0x020fe20000000008 */
[----:B------:R-:W-:-:S05]  /*04a0*/  IMAD.WIDE R8, R9, 0x4, R16 ;  /* 0x0000000409087825 */ /* 0x000fca00078e0210 */
[----:B------:R0:W5:Y:S01]  /*04b0*/  LDG.E R19, desc[UR4][R8.64] ;  /* 0x0000000408137981 */ /* 0x000162000c1e1900 */
[----:B--2---:R-:W-:-:S03]  /*04c0*/  FFMA R18, R18, R29, R6 ;  /* 0x0000001d12127223 */ /* 0x004fc60000000006 */
[----:B------:R-:W2:Y:S01]  /*04d0*/  LDG.E R29, desc[UR4][R20.64+0x1c] ;  /* 0x00001c04141d7981 */ /* 0x000ea2000c1e1900 */
[----:B0-----:R-:W-:-:S04]  /*04e0*/  IMAD.WIDE R8, R10, 0x4, R16 ;  /* 0x000000040a087825 */ /* 0x001fc800078e0210 */
[--C-:B------:R-:W-:Y:S02]  /*04f0*/  IMAD.WIDE R6, R7, 0x4, R16.reuse ;  /* 0x0000000407067825 */ /* 0x100fe400078e0210 */
[----:B------:R-:W2:Y:S02]  /*0500*/  LDG.E R8, desc[UR4][R8.64] ;  /* 0x0000000408087981 */ /* 0x000ea4000c1e1900 */
[----:B---3--:R-:W-:Y:S02]  /*0510*/  IMAD.WIDE R10, R11, 0x4, R16 ;  /* 0x000000040b0a7825 */ /* 0x008fe400078e0210 */
[----:B------:R-:W3:Y:S02]  /*0520*/  LDG.E R6, desc[UR4][R6.64] ;  /* 0x0000000406067981 */ /* 0x000ee4000c1e1900 */
[----:B----4-:R-:W-:Y:S02]  /*0530*/  FFMA R23, R25, R23, R18 ;  /* 0x0000001719177223 */ /* 0x010fe40000000012 */
[----:B------:R-:W4:Y:S04]  /*0540*/  LDG.E R10, desc[UR4][R10.64] ;  /* 0x000000040a0a7981 */ /* 0x000f28000c1e1900 */
[----:B------:R-:W2:Y:S04]  /*0550*/  LDG.E R9, desc[UR4][R26.64+-0x4] ;  /* 0xfffffc041a097981 */ /* 0x000ea8000c1e1900 */
[----:B------:R-:W3:Y:S04]  /*0560*/  LDG.E R7, desc[UR4][R26.64] ;  /* 0x000000041a077981 */ /* 0x000ee8000c1e1900 */
[----:B------:R-:W4:Y:S04]  /*0570*/  LDG.E R18, desc[UR4][R20.64+0xc] ;  /* 0x00000c0414127981 */ /* 0x000f28000c1e1900 */
[----:B------:R-:W4:Y:S04]  /*0580*/  LDG.E R25, desc[UR4][R20.64+0x14] ;  /* 0x0000140414197981 */ /* 0x000f28000c1e1900 */
[----:B------:R-:W4:Y:S01]  /*0590*/  LDG.E R11, desc[UR4][R26.64+0x18] ;  /* 0x000018041a0b7981 */ /* 0x000f22000c1e1900 */
[----:B-----5:R-:W-:-:S03]  /*05a0*/  FFMA R28, R28, R19, R23 ;  /* 0x000000131c1c7223 */ /* 0x020fc60000000017 */
[----:B------:R-:W5:Y:S04]  /*05b0*/  LDG.E R23, desc[UR4][R20.64+0x10] ;  /* 0x0000100414177981 */ /* 0x000f68000c1e1900 */
[----:B------:R0:W5:Y:S02]  /*05c0*/  LDG.E R19, desc[UR4][R20.64+0x18] ;  /* 0x0000180414137981 */ /* 0x000164000c1e1900 */
[----:B0-----:R-:W-:-:S04]  /*05d0*/  IMAD.WIDE R20, R22, 0x4, R16 ;  /* 0x0000000416147825 */ /* 0x001fc800078e0210 */
[----:B--2---:R-:W-:Y:S02]  /*05e0*/  FFMA R8, R9, R8, R28 ;  /* 0x0000000809087223 */ /* 0x004fe4000000001c */
[----:B------:R-:W2:Y:S02]  /*05f0*/  LDG.E R9, desc[UR4][R26.64+0x10] ;  /* 0x000010041a097981 */ /* 0x000ea4000c1e1900 */
[----:B---3--:R-:W-:Y:S02]  /*0600*/  FFMA R7, R7, R6, R8 ;  /* 0x0000000607077223 */ /* 0x008fe40000000008 */
[----:B------:R-:W3:Y:S02]  /*0610*/  LDG.E R8, desc[UR4][R26.64+0xc] ;  /* 0x00000c041a087981 */ /* 0x000ee4000c1e1900 */
[----:B----4-:R-:W-:Y:S02]  /*0620*/  FFMA R6, R24, R10, R7 ;  /* 0x0000000a18067223 */ /* 0x010fe40000000007 */
[----:B------:R-:W4:Y:S04]  /*0630*/  LDG.E R7, desc[UR4][R26.64+0x8] ;  /* 0x000008041a077981 */ /* 0x000f28000c1e1900 */
[----:B------:R-:W2:Y:S04]  /*0640*/  LDG.E R10, desc[UR4][R26.64+0x14] ;  /* 0x000014041a0a7981 */ /* 0x000ea8000c1e1900 */
[----:B------:R-:W2:Y:S01]  /*0650*/  LDG.E R26, desc[UR4][R26.64+0x1c] ;  /* 0x00001c041a1a7981 */ /* 0x000ea2000c1e1900 */
[----:B------:R-:W-:-:S06]  /*0660*/  IMAD.WIDE R24, R25, 0x4, R16 ;  /* 0x0000000419187825 */ /* 0x000fcc00078e0210 */
[----:B------:R-:W2:Y:S04]  /*0670*/  LDG.E R25, desc[UR4][R24.64] ;  /* 0x0000000418197981 */ /* 0x000ea8000c1e1900 */
[----:B------:R0:W4:Y:S02]  /*0680*/  LDG.E R27, desc[UR4][R20.64] ;  /* 0x00000004141b7981 */ /* 0x000124000c1e1900 */
[----:B0-----:R-:W-:-:S06]  /*0690*/  IMAD.WIDE R20, R18, 0x4, R16 ;  /* 0x0000000412147825 */ /* 0x001fcc00078e0210 */
[----:B------:R-:W3:Y:S01]  /*06a0*/  LDG.E R21, desc[UR4][R20.64] ;  /* 0x0000000414157981 */ /* 0x000ee2000c1e1900 */
[----:B-----5:R-:W-:-:S04]  /*06b0*/  IMAD.WIDE R22, R23, 0x4, R16 ;  /* 0x0000000417167825 */ /* 0x020fc800078e0210 */
[--C-:B------:R-:W-:Y:S02]  /*06c0*/  IMAD.WIDE R18, R19, 0x4, R16.reuse ;  /* 0x0000000413127825 */ /* 0x100fe400078e0210 */
[----:B------:R-:W2:Y:S02]  /*06d0*/  LDG.E R22, desc[UR4][R22.64] ;  /* 0x0000000416167981 */ /* 0x000ea4000c1e1900 */
[----:B------:R-:W-:Y:S02]  /*06e0*/  IMAD.WIDE R16, R29, 0x4, R16 ;  /* 0x000000041d107825 */ /* 0x000fe400078e0210 */
[----:B------:R-:W5:Y:S04]  /*06f0*/  LDG.E R18, desc[UR4][R18.64] ;  /* 0x0000000412127981 */ /* 0x000f68000c1e1900 */
[----:B------:R-:W5:Y:S01]  /*0700*/  LDG.E R16, desc[UR4][R16.64] ;  /* 0x0000000410107981 */ /* 0x000f62000c1e1900 */
[----:B------:R-:W-:-:S04]  /*0710*/  IADD3 R2, PT, PT, R2, 0x10, RZ ;  /* 0x0000001002027810 */ /* 0x000fc80007ffe0ff */
[----:B------:R-:W-:Y:S02]  /*0720*/  ISETP.NE.AND P1, PT, R2, RZ, PT ;  /* 0x000000ff0200720c */ /* 0x000fe40003f25270 */
[----:B------:R-:W-:Y:S01]  /*0730*/  IADD3 R3, PT, PT, R3, 0x10, RZ ;  /* 0x0000001003037810 */ /* 0x000fe20007ffe0ff */
[----:B----4-:R-:W-:-:S04]  /*0740*/  FFMA R7, R7, R27, R6 ;  /* 0x0000001b07077223 */ /* 0x010fc80000000006 */
[----:B---3--:R-:W-:-:S04]  /*0750*/  FFMA R8, R8, R21, R7 ;  /* 0x0000001508087223 */ /* 0x008fc80000000007 */
[----:B--2---:R-:W-:-:S04]  /*0760*/  FFMA R9, R9, R22, R8 ;  /* 0x0000001609097223 */ /* 0x004fc80000000008 */
[----:B------:R-:W-:-:S04]  /*0770*/  FFMA R10, R10, R25, R9 ;  /* 0x000000190a0a7223 */ /* 0x000fc80000000009 */
[----:B-----5:R-:W-:-:S04]  /*0780*/  FFMA R11, R11, R18, R10 ;  /* 0x000000120b0b7223 */ /* 0x020fc8000000000a */
[----:B------:R-:W-:Y:S01]  /*0790*/  FFMA R6, R26, R16, R11 ;  /* 0x000000101a067223 */ /* 0x000fe2000000000b */
[----:B------:R-:W-:Y:S06]  /*07a0*/  @P1 BRA `(.L_x_4) ;  /* 0xfffffff800a41947 */ /* 0x000fec000383ffff */
.L_x_3:
[----:B------:R-:W-:Y:S05]  /*07b0*/  BSYNC.RECONVERGENT B1 ;  /* 0x0000000000017941 */ /* 0x000fea0003800200 */
.L_x_2:
[----:B------:R-:W-:Y:S05]  /*07c0*/  @!P0 BRA `(.L_x_1) ;  /* 0x0000000400948947 */ /* 0x000fea0003800000 */
[----:B------:R-:W-:Y:S01]  /*07d0*/  ISETP.GE.U32.AND P0, PT, R5, 0x8, PT ;  /* 0x000000080500780c */ /* 0x000fe20003f06070 */
[----:B------:R-:W-:Y:S01]  /*07e0*/  BSSY.RECONVERGENT B1, `(.L_x_5) ;  /* 0x0000032000017945 */ /* 0x000fe20003800200 */
[----:B------:R-:W-:-:S04]  /*07f0*/  LOP3.LUT R24, R4, 0x7, RZ, 0xc0, !PT ;  /* 0x0000000704187812 */ /* 0x000fc800078ec0ff */
[----:B------:R-:W-:-:S07]  /*0800*/  ISETP.NE.AND P1, PT, R24, RZ, PT ;  /* 0x000000ff1800720c */ /* 0x000fce0003f25270 */
[----:B------:R-:W-:Y:S06]  /*0810*/  @!P0 BRA `(.L_x_6) ;  /* 0x0000000000b88947 */ /* 0x000fec0003800000 */
[----:B------:R-:W0:Y:S08]  /*0820*/  LDC.64 R20, c[0x0][0x390] ;  /* 0x0000e400ff147b82 */ /* 0x000e300000000a00 */
[----:B------:R-:W1:Y:S08]  /*0830*/  LDC.64 R10, c[0x0][0x3a0] ;  /* 0x0000e800ff0a7b82 */ /* 0x000e700000000a00 */
[----:B------:R-:W2:Y:S01]  /*0840*/  LDC.64 R8, c[0x0][0x388] ;  /* 0x0000e200ff087b82 */ /* 0x000ea20000000a00 */
[----:B0-----:R-:W-:-:S05]  /*0850*/  IMAD.WIDE R20, R3, 0x4, R20 ;  /* 0x0000000403147825 */ /* 0x001fca00078e0214 */
[----:B------:R-:W1:Y:S04]  /*0860*/  LDG.E R29, desc[UR4][R20.64] ;  /* 0x00000004141d7981 */ /* 0x000e68000c1e1900 */
[----:B------:R-:W3:Y:S04]  /*0870*/  LDG.E R27, desc[UR4][R20.64+0x4] ;  /* 0x00000404141b7981 */ /* 0x000ee8000c1e1900 */
[----:B------:R-:W4:Y:S04]  /*0880*/  LDG.E R25, desc[UR4][R20.64+0x8] ;  /* 0x0000080414197981 */ /* 0x000f28000c1e1900 */
[----:B------:R-:W5:Y:S04]  /*0890*/  LDG.E R13, desc[UR4][R20.64+0xc] ;  /* 0x00000c04140d7981 */ /* 0x000f68000c1e1900 */
[----:B------:R-:W5:Y:S04]  /*08a0*/  LDG.E R15, desc[UR4][R20.64+0x10] ;  /* 0x00001004140f7981 */ /* 0x000f68000c1e1900 */
[----:B------:R-:W5:Y:S04]  /*08b0*/  LDG.E R17, desc[UR4][R20.64+0x14] ;  /* 0x0000140414117981 */ /* 0x000f68000c1e1900 */
[----:B------:R-:W5:Y:S04]  /*08c0*/  LDG.E R19, desc[UR4][R20.64+0x18] ;  /* 0x0000180414137981 */ /* 0x000f68000c1e1900 */
[----:B------:R4:W5:Y:S01]  /*08d0*/  LDG.E R23, desc[UR4][R20.64+0x1c] ;  /* 0x00001c0414177981 */ /* 0x000962000c1e1900 */
[----:B--2---:R-:W-:-:S05]  /*08e0*/  IMAD.WIDE R8, R3, 0x4, R8 ;  /* 0x0000000403087825 */ /* 0x004fca00078e0208 */
[----:B------:R-:W2:Y:S04]  /*08f0*/  LDG.E R7, desc[UR4][R8.64] ;  /* 0x0000000408077981 */ /* 0x000ea8000c1e1900 */
[----:B------:R-:W2:Y:S01]  /*0900*/  LDG.E R22, desc[UR4][R8.64+0x8] ;  /* 0x0000080408167981 */ /* 0x000ea2000c1e1900 */
[----:B-1----:R-:W-:-:S04]  /*0910*/  IMAD.WIDE R28, R29, 0x4, R10 ;  /* 0x000000041d1c7825 */ /* 0x002fc800078e020a */
[--C-:B---3--:R-:W-:Y:S01]  /*0920*/  IMAD.WIDE R26, R27, 0x4, R10.reuse ;  /* 0x000000041b1a7825 */ /* 0x108fe200078e020a */
[----:B------:R-:W2:Y:S03]  /*0930*/  LDG.E R5, desc[UR4][R28.64] ;  /* 0x000000041c057981 */ /* 0x000ea6000c1e1900 */
[--C-:B----4-:R-:W-:Y:S01]  /*0940*/  IMAD.WIDE R20, R25, 0x4, R10.reuse ;  /* 0x0000000419147825 */ /* 0x110fe200078e020a */
[----:B------:R-:W3:Y:S04]  /*0950*/  LDG.E R2, desc[UR4][R26.64] ;  /* 0x000000041a027981 */ /* 0x000ee8000c1e1900 */
[----:B------:R-:W3:Y:S01]  /*0960*/  LDG.E R25, desc[UR4][R8.64+0x4] ;  /* 0x0000040408197981 */ /* 0x000ee2000c1e1900 */
[----:B-----5:R-:W-:-:S03]  /*0970*/  IMAD.WIDE R12, R13, 0x4, R10 ;  /* 0x000000040d0c7825 */ /* 0x020fc600078e020a */
[----:B------:R-:W4:Y:S01]  /*0980*/  LDG.E R21, desc[UR4][R20.64] ;  /* 0x0000000414157981 */ /* 0x000f22000c1e1900 */
[----:B------:R-:W-:-:S03]  /*0990*/  IMAD.WIDE R14, R15, 0x4, R10 ;  /* 0x000000040f0e7825 */ /* 0x000fc600078e020a */
[----:B------:R-:W5:Y:S01]  /*09a0*/  LDG.E R13, desc[UR4][R12.64] ;  /* 0x000000040c0d7981 */ /* 0x000f62000c1e1900 */
[----:B------:R-:W-:-:S03]  /*09b0*/  IMAD.WIDE R16, R17, 0x4, R10 ;  /* 0x0000000411107825 */ /* 0x000fc600078e020a */
[----:B------:R-:W5:Y:S01]  /*09c0*/  LDG.E R28, desc[UR4][R8.64+0xc] ;  /* 0x00000c04081c7981 */ /* 0x000f62000c1e1900 */
[----:B------:R-:W-:-:S03]  /*09d0*/  IMAD.WIDE R18, R19, 0x4, R10 ;  /* 0x0000000413127825 */ /* 0x000fc600078e020a */
[----:B------:R-:W5:Y:S04]  /*09e0*/  LDG.E R14, desc[UR4][R14.64] ;  /* 0x000000040e0e7981 */ /* 0x000f68000c1e1900 */
[----:B------:R-:W5:Y:S01]  /*09f0*/  LDG.E R29, desc[UR4][R8.64+0x10] ;  /* 0x00001004081d7981 */ /* 0x000f62000c1e1900 */
[----:B------:R-:W-:-:S03]  /*0a00*/  IMAD.WIDE R10, R23, 0x4, R10 ;  /* 0x00000004170a7825 */ /* 0x000fc600078e020a */
[----:B------:R-:W5:Y:S04]  /*0a10*/  LDG.E R17, desc[UR4][R16.64] ;  /* 0x0000000410117981 */ /* 0x000f68000c1e1900 */
[----:B------:R-:W5:Y:S04]  /*0a20*/  LDG.E R26, desc[UR4][R8.64+0x14] ;  /* 0x00001404081a7981 */ /* 0x000f68000c1e1900 */
[----:B------:R-:W5:Y:S04]  /*0a30*/  LDG.E R18, desc[UR4][R18.64] ;  /* 0x0000000412127981 */ /* 0x000f68000c1e1900 */
[----:B------:R-:W5:Y:S04]  /*0a40*/  LDG.E R23, desc[UR4][R8.64+0x18] ;  /* 0x0000180408177981 */ /* 0x000f68000c1e1900 */
[----:B------:R-:W5:Y:S04]  /*0a50*/  LDG.E R12, desc[UR4][R8.64+0x1c] ;  /* 0x00001c04080c7981 */ /* 0x000f68000c1e1900 */
[----:B------:R-:W5:Y:S01]  /*0a60*/  LDG.E R10, desc[UR4][R10.64] ;  /* 0x000000040a0a7981 */ /* 0x000f62000c1e1900 */
[----:B------:R-:W-:Y:S01]  /*0a70*/  IADD3 R3, PT, PT, R3, 0x8, RZ ;  /* 0x0000000803037810 */ /* 0x000fe20007ffe0ff */
[----:B--2---:R-:W-:-:S04]  /*0a80*/  FFMA R6, R7, R5, R6 ;  /* 0x0000000507067223 */ /* 0x004fc80000000006 */
[----:B---3--:R-:W-:-:S04]  /*0a90*/  FFMA R25, R25, R2, R6 ;  /* 0x0000000219197223 */ /* 0x008fc80000000006 */
[----:B----4-:R-:W-:-:S04]  /*0aa0*/  FFMA R21, R22, R21, R25 ;  /* 0x0000001516157223 */ /* 0x010fc80000000019 */
[----:B-----5:R-:W-:-:S04]  /*0ab0*/  FFMA R28, R28, R13, R21 ;  /* 0x0000000d1c1c7223 */ /* 0x020fc80000000015 */
[----:B------:R-:W-:-:S04]  /*0ac0*/  FFMA R29, R29, R14, R28 ;  /* 0x0000000e1d1d7223 */ /* 0x000fc8000000001c */
[----:B------:R-:W-:-:S04]  /*0ad0*/  FFMA R26, R26, R17, R29 ;  /* 0x000000111a1a7223 */ /* 0x000fc8000000001d */
[----:B------:R-:W-:-:S04]  /*0ae0*/  FFMA R23, R23, R18, R26 ;  /* 0x0000001217177223 */ /* 0x000fc8000000001a */
[----:B------:R-:W-:-:S07]  /*0af0*/  FFMA R6, R12, R10, R23 ;  /* 0x0000000a0c067223 */ /* 0x000fce0000000017 */
.L_x_6:
[----:B------:R-:W-:Y:S05]  /*0b00*/  BSYNC.RECONVERGENT B1 ;  /* 0x0000000000017941 */ /* 0x000fea0003800200 */
.L_x_5:
[----:B------:R-:W-:Y:S05]  /*0b10*/  @!P1 BRA `(.L_x_1) ;  /* 0x0000000000c09947 */ /* 0x000fea0003800000 */
[----:B------:R-:W-:Y:S01]  /*0b20*/  ISETP.GE.U32.AND P0, PT, R24, 0x4, PT ;  /* 0x000000041800780c */ /* 0x000fe20003f06070 */
[----:B------:R-:W-:Y:S01]  /*0b30*/  BSSY.RECONVERGENT B1, `(.L_x_7) ;  /* 0x000001e000017945 */ /* 0x000fe20003800200 */
[----:B------:R-:W-:-:S04]  /*0b40*/  LOP3.LUT R4, R4, 0x3, RZ, 0xc0, !PT ;  /* 0x0000000304047812 */ /* 0x000fc800078ec0ff */
[----:B------:R-:W-:-:S07]  /*0b50*/  ISETP.NE.AND P1, PT, R4, RZ, PT ;  /* 0x000000ff0400720c */ /* 0x000fce0003f25270 */
[----:B------:R-:W-:Y:S06]  /*0b60*/  @!P0 BRA `(.L_x_8) ;  /* 0x0000000000688947 */ /* 0x000fec0003800000 */
[----:B------:R-:W0:Y:S08]  /*0b70*/  LDC.64 R8, c[0x0][0x390] ;  /* 0x0000e400ff087b82 */ /* 0x000e300000000a00 */
[----:B------:R-:W1:Y:S01]  /*0b80*/  LDC.64 R10, c[0x0][0x388] ;  /* 0x0000e200ff0a7b82 */ /* 0x000e620000000a00 */
[----:B0-----:R-:W-:-:S07]  /*0b90*/  IMAD.WIDE R12, R3, 0x4, R8 ;  /* 0x00000004030c7825 */ /* 0x001fce00078e0208 */
[----:B------:R-:W0:Y:S01]  /*0ba0*/  LDC.64 R8, c[0x0][0x3a0] ;  /* 0x0000e800ff087b82 */ /* 0x000e220000000a00 */
[----:B------:R-:W0:Y:S04]  /*0bb0*/  LDG.E R15, desc[UR4][R12.64] ;  /* 0x000000040c0f7981 */ /* 0x000e28000c1e1900 */
[----:B------:R-:W2:Y:S04]  /*0bc0*/  LDG.E R17, desc[UR4][R12.64+0x4] ;  /* 0x000004040c117981 */ /* 0x000ea8000c1e1900 */
[----:B------:R-:W3:Y:S04]  /*0bd0*/  LDG.E R19, desc[UR4][R12.64+0x8] ;  /* 0x000008040c137981 */ /* 0x000ee8000c1e1900 */
[----:B------:R-:W4:Y:S01]  /*0be0*/  LDG.E R7, desc[UR4][R12.64+0xc] ;  /* 0x00000c040c077981 */ /* 0x000f22000c1e1900 */
[----:B-1----:R-:W-:-:S05]  /*0bf0*/  IMAD.WIDE R10, R3, 0x4, R10 ;  /* 0x00000004030a7825 */ /* 0x002fca00078e020a */
[----:B------:R-:W5:Y:S04]  /*0c00*/  LDG.E R5, desc[UR4][R10.64] ;  /* 0x000000040a057981 */ /* 0x000f68000c1e1900 */
[----:B------:R-:W5:Y:S04]  /*0c10*/  LDG.E R2, desc[UR4][R10.64+0x4] ;  /* 0x000004040a027981 */ /* 0x000f68000c1e1900 */
[----:B------:R-:W5:Y:S01]  /*0c20*/  LDG.E R13, desc[UR4][R10.64+0xc] ;  /* 0x00000c040a0d7981 */ /* 0x000f62000c1e1900 */
[----:B0-----:R-:W-:-:S04]  /*0c30*/  IMAD.WIDE R14, R15, 0x4, R8 ;  /* 0x000000040f0e7825 */ /* 0x001fc800078e0208 */
[--C-:B--2---:R-:W-:Y:S02]  /*0c40*/  IMAD.WIDE R16, R17, 0x4, R8.reuse ;  /* 0x0000000411107825 */ /* 0x104fe400078e0208 */
[----:B------:R-:W5:Y:S02]  /*0c50*/  LDG.E R14, desc[UR4][R14.64] ;  /* 0x000000040e0e7981 */ /* 0x000f64000c1e1900 */
[--C-:B---3--:R-:W-:Y:S02]  /*0c60*/  IMAD.WIDE R18, R19, 0x4, R8.reuse ;  /* 0x0000000413127825 */ /* 0x108fe400078e0208 */
[----:B------:R-:W2:Y:S02]  /*0c70*/  LDG.E R16, desc[UR4][R16.64] ;  /* 0x0000000410107981 */ /* 0x000ea4000c1e1900 */
[----:B----4-:R-:W-:Y:S02]  /*0c80*/  IMAD.WIDE R8, R7, 0x4, R8 ;  /* 0x0000000407087825 */ /* 0x010fe400078e0208 */
[----:B------:R-:W3:Y:S04]  /*0c90*/  LDG.E R18, desc[UR4][R18.64] ;  /* 0x0000000412127981 */ /* 0x000ee8000c1e1900 */
[----:B------:R-:W3:Y:S04]  /*0ca0*/  LDG.E R7, desc[UR4][R10.64+0x8] ;  /* 0x000008040a077981 */ /* 0x000ee8000c1e1900 */
[----:B------:R-:W4:Y:S01]  /*0cb0*/  LDG.E R8, desc[UR4][R8.64] ;  /* 0x0000000408087981 */ /* 0x000f22000c1e1900 */
[----:B------:R-:W-:Y:S01]  /*0cc0*/  IADD3 R3, PT, PT, R3, 0x4, RZ ;  /* 0x0000000403037810 */ /* 0x000fe20007ffe0ff */
[----:B-----5:R-:W-:-:S04]  /*0cd0*/  FFMA R5, R5, R14, R6 ;  /* 0x0000000e05057223 */ /* 0x020fc80000000006 */
[----:B--2---:R-:W-:-:S04]  /*0ce0*/  FFMA R2, R2, R16, R5 ;  /* 0x0000001002027223 */ /* 0x004fc80000000005 */
[----:B---3--:R-:W-:-:S04]  /*0cf0*/  FFMA R2, R7, R18, R2 ;  /* 0x0000001207027223 */ /* 0x008fc80000000002 */
[----:B----4-:R-:W-:-:S07]  /*0d00*/  FFMA R6, R13, R8, R2 ;  /* 0x000000080d067223 */ /* 0x010fce0000000002 */
.L_x_8:
[----:B------:R-:W-:Y:S05]  /*0d10*/  BSYNC.RECONVERGENT B1 ;  /* 0x0000000000017941 */ /* 0x000fea0003800200 */
.L_x_7:
[----:B------:R-:W-:Y:S05]  /*0d20*/  @!P1 BRA `(.L_x_1) ;  /* 0x00000000003c9947 */ /* 0x000fea0003800000 */
[----:B------:R-:W0:Y:S01]  /*0d30*/  LDC.64 R16, c[0x0][0x3a0] ;  /* 0x0000e800ff107b82 */ /* 0x000e220000000a00 */
[----:B------:R-:W-:-:S07]  /*0d40*/  IADD3 R2, PT, PT, -R4, RZ, RZ ;  /* 0x000000ff04027210 */ /* 0x000fce0007ffe1ff */
[----:B------:R-:W1:Y:S08]  /*0d50*/  LDC.64 R12, c[0x0][0x390] ;  /* 0x0000e400ff0c7b82 */ /* 0x000e700000000a00 */
[----:B------:R-:W2:Y:S02]  /*0d60*/  LDC.64 R14, c[0x0][0x388] ;  /* 0x0000e200ff0e7b82 */ /* 0x000ea40000000a00 */
.L_x_9:
[----:B-1----:R-:W-:-:S06]  /*0d70*/  IMAD.WIDE R4, R3, 0x4, R12 ;  /* 0x0000000403047825 */ /* 0x002fcc00078e020c */
[----:B------:R-:W0:Y:S01]  /*0d80*/  LDG.E R5, desc[UR4][R4.64] ;  /* 0x0000000404057981 */ /* 0x000e22000c1e1900 */
[----:B--2---:R-:W-:-:S06]  /*0d90*/  IMAD.WIDE R8, R3, 0x4, R14 ;  /* 0x0000000403087825 */ /* 0x004fcc00078e020e */
[----:B------:R-:W2:Y:S01]  /*0da0*/  LDG.E R9, desc[UR4][R8.64] ;  /* 0x0000000408097981 */ /* 0x000ea2000c1e1900 */
[----:B------:R-:W-:Y:S01]  /*0db0*/  IADD3 R2, PT, PT, R2, 0x1, RZ ;  /* 0x0000000102027810 */ /* 0x000fe20007ffe0ff */
[----:B0-----:R-:W-:-:S06]  /*0dc0*/  IMAD.WIDE R10, R5, 0x4, R16 ;  /* 0x00000004050a7825 */ /* 0x001fcc00078e0210 */
[----:B------:R-:W2:Y:S01]  /*0dd0*/  LDG.E R10, desc[UR4][R10.64] ;  /* 0x000000040a0a7981 */ /* 0x000ea2000c1e1900 */
[----:B------:R-:W-:Y:S02]  /*0de0*/  ISETP.NE.AND P0, PT, R2, RZ, PT ;  /* 0x000000ff0200720c */ /* 0x000fe40003f05270 */
[----:B------:R-:W-:Y:S01]  /*0df0*/  IADD3 R3, PT, PT, R3, 0x1, RZ ;  /* 0x0000000103037810 */ /* 0x000fe20007ffe0ff */
[----:B--2---:R-:W-:-:S10]  /*0e00*/  FFMA R6, R9, R10, R6 ;  /* 0x0000000a09067223 */ /* 0x004fd40000000006 */
[----:B------:R-:W-:Y:S05]  /*0e10*/  @P0 BRA `(.L_x_9) ;  /* 0xfffffffc00d40947 */ /* 0x000fea000383ffff */
.L_x_1:
[----:B------:R-:W-:Y:S05]  /*0e20*/  BSYNC.RECONVERGENT B0 ;  /* 0x0000000000007941 */ /* 0x000fea0003800200 */
.L_x_0:
[----:B------:R-:W0:Y:S02]  /*0e30*/  LDC.64 R2, c[0x0][0x3a8] ;  /* 0x0000ea00ff027b82 */ /* 0x000e240000000a00 */
[----:B0-----:R-:W-:-:S05]  /*0e40*/  IMAD.WIDE R2, R0, 0x4, R2 ;  /* 0x0000000400027825 */ /* 0x001fca00078e0202 */
[----:B------:R-:W-:Y:S01]  /*0e50*/  STG.E desc[UR4][R2.64], R6 ;  /* 0x0000000602007986 */ /* 0x000fe2000c101904 */
[----:B------:R-:W-:Y:S05]  /*0e60*/  EXIT ;  /* 0x000000000000794d */ /* 0x000fea0003800000 */
.L_x_10:
[----:B------:R-:W-:-:S00]  /*0e70*/  BRA `(.L_x_10) ;  /* 0xfffffffc00fc7947 */ /* 0x000fc0000383ffff */
[----:B------:R-:W-:-:S00]  /*0e80*/  NOP ;  /* 0x0000000000007918 */ /* 0x000fc00000000000 */
[----:B------:R-:W-:-:S00]  /*0e90*/  NOP ;  /* 0x0000000000007918 */ /* 0x000fc00000000000 */
[----:B------:R-:W-:-:S00]  /*0ea0*/  NOP ;  /* 0x0000000000007918 */ /* 0x000fc00000000000 */
[----:B------:R-:W-:-:S00]  /*0eb0*/  NOP ;  /* 0x0000000000007918 */ /* 0x000fc00000000000 */
[----:B------:R-:W-:-:S00]  /*0ec0*/  NOP ;  /* 0x0000000000007918 */ /* 0x000fc00000000000 */
[----:B------:R-:W-:-:S00]  /*0ed0*/  NOP ;  /* 0x0000000000007918 */ /* 0x000fc00000000000 */
[----:B------:R-:W-:-:S00]  /*0ee0*/  NOP ;  /* 0x0000000000007918 */ /* 0x000fc00000000000 */
[----:B------:R-:W-:-:S00]  /*0ef0*/  NOP ;  /* 0x0000000000007918 */ /* 0x000fc00000000000 */
.L_x_11:


//--------------------- .nv.shared.reserved.0     --------------------------
	.section	.nv.shared.reserved.0,"aw",@nobits
	.weak		__nv_reservedSMEM_offset_0_alias
	.size		__nv_reservedSMEM_offset_0_alias, 0, 64
	.other		__nv_reservedSMEM_offset_0_alias,@"STO_CUDA_RESERVED_SHARED STV_DEFAULT"
__nv_reservedSMEM_offset_0_alias:
	.zero		0
	.zero		64


//--------------------- .nv.constant0._Z15spmv_csr_kerneliPKfPKiS2_S0_Pf --------------------------
	.section	.nv.constant0._Z15spmv_csr_kerneliPKfPKiS2_S0_Pf,"a",@progbits
	.sectionflags	@""
	.align	4
.nv.constant0._Z15spmv_csr_kerneliPKfPKiS2_S0_Pf:
	.zero		944


//--------------------- SYMBOLS --------------------------

	.type		.nv.reservedSmem.offset0,@object
	.size		.nv.reservedSmem.offset0,0x4
